	.headerflags	@"EF_CUDA_TEXMODE_UNIFIED EF_CUDA_64BIT_ADDRESS EF_CUDA_ACCELERATORS EF_CUDA_SM90 EF_CUDA_VIRTUAL_SM(EF_CUDA_SM90)"
	.elftype	@"ET_EXEC"


//--------------------- .nv.info                  --------------------------
	.section	.nv.info,"",@"SHT_CUDA_INFO"
	.align	4


	//----- nvinfo : EIATTR_REGCOUNT
	.align		4
        /*0000*/ 	.byte	0x04, 0x2f
        /*0002*/ 	.short	(.L_1 - .L_0)
	.align		4
.L_0:
        /*0004*/ 	.word	index@(triton_poi_fused_addmm_relu_14)
        /*0008*/ 	.word	0x0000000c


	//----- nvinfo : EIATTR_MIN_STACK_SIZE
	.align		4
.L_1:
        /*000c*/ 	.byte	0x04, 0x12
        /*000e*/ 	.short	(.L_3 - .L_2)
	.align		4
.L_2:
        /*0010*/ 	.word	index@(triton_poi_fused_addmm_relu_14)
        /*0014*/ 	.word	0x00000000


	//----- nvinfo : EIATTR_FRAME_SIZE
	.align		4
.L_3:
        /*0018*/ 	.byte	0x04, 0x11
        /*001a*/ 	.short	(.L_5 - .L_4)
	.align		4
.L_4:
        /*001c*/ 	.word	index@(triton_poi_fused_addmm_relu_14)
        /*0020*/ 	.word	0x00000000


	//----- nvinfo : EIATTR_MIN_STACK_SIZE
	.align		4
.L_5:
        /*0024*/ 	.byte	0x04, 0x12
        /*0026*/ 	.short	(.L_7 - .L_6)
	.align		4
.L_6:
        /*0028*/ 	.word	index@(triton_poi_fused_addmm_relu_14)
        /*002c*/ 	.word	0x00000000
.L_7:


//--------------------- .nv.info.triton_poi_fused_addmm_relu_14 --------------------------
	.section	.nv.info.triton_poi_fused_addmm_relu_14,"",@"SHT_CUDA_INFO"
	.sectionflags	@""
	.align	4


	//----- nvinfo : EIATTR_CUDA_API_VERSION
	.align		4
        /*0000*/ 	.byte	0x04, 0x37
        /*0002*/ 	.short	(.L_9 - .L_8)
.L_8:
        /*0004*/ 	.word	0x0000007c


	//----- nvinfo : EIATTR_KPARAM_INFO
	.align		4
.L_9:
        /*0008*/ 	.byte	0x04, 0x17
        /*000a*/ 	.short	(.L_11 - .L_10)
.L_10:
        /*000c*/ 	.word	0x00000000
        /*0010*/ 	.short	0x0002
        /*0012*/ 	.short	0x0010
        /*0014*/ 	.byte	0x00, 0xf0, 0x11, 0x00


	//----- nvinfo : EIATTR_KPARAM_INFO
	.align		4
.L_11:
        /*0018*/ 	.byte	0x04, 0x17
        /*001a*/ 	.short	(.L_13 - .L_12)
.L_12:
        /*001c*/ 	.word	0x00000000
        /*0020*/ 	.short	0x0001
        /*0022*/ 	.short	0x0008
        /*0024*/ 	.byte	0x00, 0xf4, 0x21, 0x00


	//----- nvinfo : EIATTR_KPARAM_INFO
	.align		4
.L_13:
        /*0028*/ 	.byte	0x04, 0x17
        /*002a*/ 	.short	(.L_15 - .L_14)
.L_14:
        /*002c*/ 	.word	0x00000000
        /*0030*/ 	.short	0x0000
        /*0032*/ 	.short	0x0000
        /*0034*/ 	.byte	0x00, 0xf4, 0x21, 0x00


	//----- nvinfo : EIATTR_SPARSE_MMA_MASK
	.align		4
.L_15:
        /*0038*/ 	.byte	0x03, 0x50
        /*003a*/ 	.short	0x0000


	//----- nvinfo : EIATTR_MAXREG_COUNT
	.align		4
        /*003c*/ 	.byte	0x03, 0x1b
        /*003e*/ 	.short	0x00ff


	//----- nvinfo : EIATTR_EXIT_INSTR_OFFSETS
	.align		4
        /*0040*/ 	.byte	0x04, 0x1c
        /*0042*/ 	.short	(.L_17 - .L_16)


	//   ....[0]....
.L_16:
        /*0044*/ 	.word	0x00000170


	//   ....[1]....
        /*0048*/ 	.word	0x00000190


	//----- nvinfo : EIATTR_REQNTID
	.align		4
.L_17:
        /*004c*/ 	.byte	0x04, 0x10
        /*004e*/ 	.short	(.L_19 - .L_18)
.L_18:
        /*0050*/ 	.word	0x00000020
        /*0054*/ 	.word	0x00000001
        /*0058*/ 	.word	0x00000001


	//----- nvinfo : EIATTR_CBANK_PARAM_SIZE
	.align		4
.L_19:
        /*005c*/ 	.byte	0x03, 0x19
        /*005e*/ 	.short	0x0014


	//----- nvinfo : EIATTR_PARAM_CBANK
	.align		4
        /*0060*/ 	.byte	0x04, 0x0a
        /*0062*/ 	.short	(.L_21 - .L_20)
	.align		4
.L_20:
        /*0064*/ 	.word	index@(.nv.constant0.triton_poi_fused_addmm_relu_14)
        /*0068*/ 	.short	0x0210
        /*006a*/ 	.short	0x0014


	//----- nvinfo : EIATTR_SW_WAR
	.align		4
.L_21:
        /*006c*/ 	.byte	0x04, 0x36
        /*006e*/ 	.short	(.L_23 - .L_22)
.L_22:
        /*0070*/ 	.word	0x00000008
.L_23:


//--------------------- .nv.callgraph             --------------------------
	.section	.nv.callgraph,"",@"SHT_CUDA_CALLGRAPH"
	.align	4
	.sectionentsize	8
	.align		4
        /*0000*/ 	.word	0x00000000
	.align		4
        /*0004*/ 	.word	0xffffffff
	.align		4
        /*0008*/ 	.word	0x00000000
	.align		4
        /*000c*/ 	.word	0xfffffffe
	.align		4
        /*0010*/ 	.word	0x00000000
	.align		4
        /*0014*/ 	.word	0xfffffffd
	.align		4
        /*0018*/ 	.word	0x00000000
	.align		4
        /*001c*/ 	.word	0xfffffffc


//--------------------- .text.triton_poi_fused_addmm_relu_14 --------------------------
	.section	.text.triton_poi_fused_addmm_relu_14,"ax",@progbits
	.align	128
        .global         triton_poi_fused_addmm_relu_14
        .type           triton_poi_fused_addmm_relu_14,@function
        .size           triton_poi_fused_addmm_relu_14,(.L_x_1 - triton_poi_fused_addmm_relu_14)
        .other          triton_poi_fused_addmm_relu_14,@"STO_CUDA_ENTRY STV_DEFAULT"
triton_poi_fused_addmm_relu_14:
.text.triton_poi_fused_addmm_relu_14:
[----:B------:R-:W0:Y:S02]  /*0000*/  LDC R1, c[0x0][0x28] ;  /* 0x00000a00ff017b82 */ /* 0x000e240000000800 */
[----:B------:R-:W1:Y:S01]  /*0010*/  S2R R0, SR_TID.X ;  /* 0x0000000000007919 */ /* 0x000e620000002100 */
[----:B------:R-:W2:Y:S01]  /*0020*/  LDC.64 R2, c[0x0][0x210] ;  /* 0x00008400ff027b82 */ /* 0x000ea20000000a00 */
[----:B------:R-:W-:Y:S01]  /*0030*/  ULDC.64 UR4, c[0x0][0x208] ;  /* 0x0000820000047ab9 */ /* 0x000fe20000000a00 */
[----:B------:R-:W3:Y:S06]  /*0040*/  S2R R7, SR_CTAID.X ;  /* 0x0000000000077919 */ /* 0x000eec0000002500 */
[----:B------:R-:W4:Y:S01]  /*0050*/  LDC.64 R4, c[0x0][0x218] ;  /* 0x00008600ff047b82 */ /* 0x000f220000000a00 */
[----:B-1----:R-:W-:-:S02]  /*0060*/  LOP3.LUT R0, R0, 0x1f, RZ, 0xc0, !PT ;  /* 0x0000001f00007812 */ /* 0x002fc400078ec0ff */
[----:B---3--:R-:W-:-:S03]  /*0070*/  SHF.R.S32.HI R6, RZ, 0x1a, R7 ;  /* 0x0000001aff067819 */ /* 0x008fc60000011407 */
[----:B------:R-:W-:Y:S01]  /*0080*/  IMAD R7, R7, 0x20, R0 ;  /* 0x0000002007077824 */ /* 0x000fe200078e0200 */
[----:B------:R-:W-:-:S03]  /*0090*/  SGXT R0, R6, 0x1 ;  /* 0x000000010600781a */ /* 0x000fc60000000200 */
[C---:B--2---:R-:W-:Y:S01]  /*00a0*/  IMAD.WIDE R2, R7.reuse, 0x4, R2 ;  /* 0x0000000407027825 */ /* 0x044fe200078e0202 */
[----:B------:R-:W-:Y:S02]  /*00b0*/  ISETP.GE.AND P1, PT, R7, 0x20, PT ;  /* 0x000000200700780c */ /* 0x000fe40003f26270 */
[----:B------:R-:W-:-:S04]  /*00c0*/  LEA.HI R0, R0, R7, RZ, 0x3 ;  /* 0x0000000700007211 */ /* 0x000fc800078f18ff */
[----:B------:R-:W-:-:S05]  /*00d0*/  LOP3.LUT R0, R0, 0xfffffff8, RZ, 0xc0, !PT ;  /* 0xfffffff800007812 */ /* 0x000fca00078ec0ff */
[----:B------:R-:W-:Y:S02]  /*00e0*/  IMAD.IADD R9, R7, 0x1, -R0 ;  /* 0x0000000107097824 */ /* 0x000fe400078e0a00 */
[----:B------:R-:W-:Y:S02]  /*00f0*/  IMAD.MOV.U32 R0, RZ, RZ, RZ ;  /* 0x000000ffff007224 */ /* 0x000fe400078e00ff */
[----:B------:R-:W-:Y:S02]  /*0100*/  IMAD.MOV.U32 R7, RZ, RZ, RZ ;  /* 0x000000ffff077224 */ /* 0x000fe400078e00ff */
[----:B----4-:R-:W-:Y:S02]  /*0110*/  IMAD.WIDE R4, R9, 0x4, R4 ;  /* 0x0000000409047825 */ /* 0x010fe400078e0204 */
[----:B------:R-:W2:Y:S04]  /*0120*/  @!P1 LDG.E R0, desc[UR4][R2.64] ;  /* 0x0000000402009981 */ /* 0x000ea8000c1e1900 */
[----:B------:R-:W2:Y:S02]  /*0130*/  @!P1 LDG.E.EL R7, desc[UR4][R4.64] ;  /* 0x0000000404079981 */ /* 0x000ea4000c2e1900 */
[----:B--2---:R-:W-:Y:S01]  /*0140*/  FADD R6, R7, R0 ;  /* 0x0000000007067221 */ /* 0x004fe20000000000 */
[----:B------:R-:W-:-:S04]  /*0150*/  FSETP.GEU.AND P0, PT, R0, -R7, PT ;  /* 0x800000070000720b */ /* 0x000fc80003f0e000 */
[----:B------:R-:W-:Y:S01]  /*0160*/  FSEL R7, R6, RZ, P0 ;  /* 0x000000ff06077208 */ /* 0x000fe20000000000 */
[----:B------:R-:W-:Y:S08]  /*0170*/  @P1 EXIT ;  /* 0x000000000000194d */ /* 0x000ff00003800000 */
[----:B------:R-:W-:Y:S01]  /*0180*/  STG.E desc[UR4][R2.64], R7 ;  /* 0x0000000702007986 */ /* 0x000fe2000c101904 */
[----:B------:R-:W-:Y:S05]  /*0190*/  EXIT ;  /* 0x000000000000794d */ /* 0x000fea0003800000 */
.L_x_0:
[----:B------:R-:W-:-:S00]  /*01a0*/  BRA `(.L_x_0) ;  /* 0xfffffffc00fc7947 */ /* 0x000fc0000383ffff */
[----:B------:R-:W-:-:S00]  /*01b0*/  NOP ;  /* 0x0000000000007918 */ /* 0x000fc00000000000 */
        /* <DEDUP_REMOVED lines=12> */
.L_x_1:


//--------------------- .nv.constant0.triton_poi_fused_addmm_relu_14 --------------------------
	.section	.nv.constant0.triton_poi_fused_addmm_relu_14,"a",@progbits
	.sectionflags	@""
	.align	4
.nv.constant0.triton_poi_fused_addmm_relu_14:
	.zero		548
